//
// Generated by NVIDIA NVVM Compiler
//
// Compiler Build ID: CL-36424714
// Cuda compilation tools, release 13.0, V13.0.88
// Based on NVVM 20.0.0
//

.version 9.0
.target sm_100
.address_size 64

	// .globl	_Z12vecAddkernelPfS_S_i

.visible .entry _Z12vecAddkernelPfS_S_i(
	.param .u64 .ptr .align 1 _Z12vecAddkernelPfS_S_i_param_0,
	.param .u64 .ptr .align 1 _Z12vecAddkernelPfS_S_i_param_1,
	.param .u64 .ptr .align 1 _Z12vecAddkernelPfS_S_i_param_2,
	.param .u32 _Z12vecAddkernelPfS_S_i_param_3
)
{
	.reg .pred 	%p<2>;
	.reg .b32 	%r<6>;
	.reg .b32 	%f<4>;
	.reg .b64 	%rd<11>;

	ld.param.u64 	%rd1, [_Z12vecAddkernelPfS_S_i_param_0];
	ld.param.u64 	%rd2, [_Z12vecAddkernelPfS_S_i_param_1];
	ld.param.u64 	%rd3, [_Z12vecAddkernelPfS_S_i_param_2];
	ld.param.u32 	%r2, [_Z12vecAddkernelPfS_S_i_param_3];
	mov.u32 	%r3, %tid.x;
	mov.u32 	%r4, %ntid.x;
	mov.u32 	%r5, %ctaid.x;
	mad.lo.s32 	%r1, %r4, %r5, %r3;
	setp.ge.s32 	%p1, %r1, %r2;
	@%p1 bra 	$L__BB0_2;
	cvta.to.global.u64 	%rd4, %rd1;
	cvta.to.global.u64 	%rd5, %rd2;
	cvta.to.global.u64 	%rd6, %rd3;
	mul.wide.s32 	%rd7, %r1, 4;
	add.s64 	%rd8, %rd4, %rd7;
	ld.global.f32 	%f1, [%rd8];
	add.s64 	%rd9, %rd5, %rd7;
	ld.global.f32 	%f2, [%rd9];
	add.f32 	%f3, %f1, %f2;
	add.s64 	%rd10, %rd6, %rd7;
	st.global.f32 	[%rd10], %f3;
$L__BB0_2:
	ret;

}


// ===== COMPILED SASS (sm_100) =====

	.target	sm_100

	.elftype	@"ET_EXEC"


//--------------------- .note.nv.tkinfo           --------------------------
	.section	.note.nv.tkinfo,"",@"SHT_NOTE"
	.sectionflags	@"SHF_NOTE_NV_TKINFO"
	.tkinfo
        /*0018*/ 	.word	0x00000002
        /*0030*/ 	.string	""
        /*0030*/ 	.string	"ptxas"
        /*0030*/ 	.string	"Cuda compilation tools, release 13.0, V13.0.88"
        /*0030*/ 	.string	"Build cuda_13.0.r13.0/compiler.36424714_0"
        /*0030*/ 	.string	"-arch sm_100 -m 64 "



//--------------------- .note.nv.cuinfo           --------------------------
	.section	.note.nv.cuinfo,"",@"SHT_NOTE"
	.sectionflags	@"SHF_NOTE_NV_CUINFO"
        /*0018*/ 	.short	0x0002
        /*001a*/ 	.short	0x0064
        /*001c*/ 	.short	0x0082
	.zero		2


//--------------------- .nv.info                  --------------------------
	.section	.nv.info,"",@"SHT_CUDA_INFO"
	.align	4


	//----- nvinfo : EIATTR_REGCOUNT
	.align		4
        /*0000*/ 	.byte	0x04, 0x2f
        /*0002*/ 	.short	(.L_1 - .L_0)
	.align		4
.L_0:
        /*0004*/ 	.word	index@(_Z12vecAddkernelPfS_S_i)
        /*0008*/ 	.word	0x0000000c


	//----- nvinfo : EIATTR_FRAME_SIZE
	.align		4
.L_1:
        /*000c*/ 	.byte	0x04, 0x11
        /*000e*/ 	.short	(.L_3 - .L_2)
	.align		4
.L_2:
        /*0010*/ 	.word	index@(_Z12vecAddkernelPfS_S_i)
        /*0014*/ 	.word	0x00000000


	//----- nvinfo : EIATTR_MIN_STACK_SIZE
	.align		4
.L_3:
        /*0018*/ 	.byte	0x04, 0x12
        /*001a*/ 	.short	(.L_5 - .L_4)
	.align		4
.L_4:
        /*001c*/ 	.word	index@(_Z12vecAddkernelPfS_S_i)
        /*0020*/ 	.word	0x00000000
.L_5:


//--------------------- .nv.compat                --------------------------
	.section	.nv.compat,"",@"SHT_CUDA_COMPAT_INFO"
	.align	4
        /*0000*/ 	.byte	0x02, 0x09, 0x00, 0x00, 0x02, 0x02, 0x01, 0x00, 0x02, 0x05, 0x05, 0x00, 0x03, 0x07, 0x01, 0x01
        /*0010*/ 	.byte	0x02, 0x03, 0x00, 0x00, 0x02, 0x06, 0x01, 0x00, 0x04, 0x0b, 0x08, 0x00, 0x09, 0x00, 0x00, 0x00
        /*0020*/ 	.byte	0x00, 0x00, 0x00, 0x00


//--------------------- .nv.info._Z12vecAddkernelPfS_S_i --------------------------
	.section	.nv.info._Z12vecAddkernelPfS_S_i,"",@"SHT_CUDA_INFO"
	.sectionflags	@""
	.align	4


	//----- nvinfo : EIATTR_CUDA_API_VERSION
	.align		4
        /*0000*/ 	.byte	0x04, 0x37
        /*0002*/ 	.short	(.L_7 - .L_6)
.L_6:
        /*0004*/ 	.word	0x00000082


	//----- nvinfo : EIATTR_KPARAM_INFO
	.align		4
.L_7:
        /*0008*/ 	.byte	0x04, 0x17
        /*000a*/ 	.short	(.L_9 - .L_8)
.L_8:
        /*000c*/ 	.word	0x00000000
        /*0010*/ 	.short	0x0003
        /*0012*/ 	.short	0x0018
        /*0014*/ 	.byte	0x00, 0xf0, 0x11, 0x00


	//----- nvinfo : EIATTR_KPARAM_INFO
	.align		4
.L_9:
        /*0018*/ 	.byte	0x04, 0x17
        /*001a*/ 	.short	(.L_11 - .L_10)
.L_10:
        /*001c*/ 	.word	0x00000000
        /*0020*/ 	.short	0x0002
        /*0022*/ 	.short	0x0010
        /*0024*/ 	.byte	0x00, 0xf5, 0x21, 0x00


	//----- nvinfo : EIATTR_KPARAM_INFO
	.align		4
.L_11:
        /*0028*/ 	.byte	0x04, 0x17
        /*002a*/ 	.short	(.L_13 - .L_12)
.L_12:
        /*002c*/ 	.word	0x00000000
        /*0030*/ 	.short	0x0001
        /*0032*/ 	.short	0x0008
        /*0034*/ 	.byte	0x00, 0xf5, 0x21, 0x00


	//----- nvinfo : EIATTR_KPARAM_INFO
	.align		4
.L_13:
        /*0038*/ 	.byte	0x04, 0x17
        /*003a*/ 	.short	(.L_15 - .L_14)
.L_14:
        /*003c*/ 	.word	0x00000000
        /*0040*/ 	.short	0x0000
        /*0042*/ 	.short	0x0000
        /*0044*/ 	.byte	0x00, 0xf5, 0x21, 0x00


	//----- nvinfo : EIATTR_SPARSE_MMA_MASK
	.align		4
.L_15:
        /*0048*/ 	.byte	0x03, 0x50
        /*004a*/ 	.short	0x0000


	//----- nvinfo : EIATTR_MAXREG_COUNT
	.align		4
        /*004c*/ 	.byte	0x03, 0x1b
        /*004e*/ 	.short	0x00ff


	//----- nvinfo : EIATTR_MERCURY_ISA_VERSION
	.align		4
        /*0050*/ 	.byte	0x03, 0x5f
        /*0052*/ 	.short	0x0101


	//----- nvinfo : EIATTR_VRC_CTA_INIT_COUNT
	.align		4
        /*0054*/ 	.byte	0x02, 0x4a
	.zero		1
	.zero		1


	//----- nvinfo : EIATTR_EXIT_INSTR_OFFSETS
	.align		4
        /*0058*/ 	.byte	0x04, 0x1c
        /*005a*/ 	.short	(.L_17 - .L_16)


	//   ....[0]....
.L_16:
        /*005c*/ 	.word	0x00000070


	//   ....[1]....
        /*0060*/ 	.word	0x00000130


	//----- nvinfo : EIATTR_CBANK_PARAM_SIZE
	.align		4
.L_17:
        /*0064*/ 	.byte	0x03, 0x19
        /*0066*/ 	.short	0x001c


	//----- nvinfo : EIATTR_PARAM_CBANK
	.align		4
        /*0068*/ 	.byte	0x04, 0x0a
        /*006a*/ 	.short	(.L_19 - .L_18)
	.align		4
.L_18:
        /*006c*/ 	.word	index@(.nv.constant0._Z12vecAddkernelPfS_S_i)
        /*0070*/ 	.short	0x0380
        /*0072*/ 	.short	0x001c


	//----- nvinfo : EIATTR_SW_WAR
	.align		4
.L_19:
        /*0074*/ 	.byte	0x04, 0x36
        /*0076*/ 	.short	(.L_21 - .L_20)
.L_20:
        /*0078*/ 	.word	0x00000008
.L_21:


//--------------------- .nv.callgraph             --------------------------
	.section	.nv.callgraph,"",@"SHT_CUDA_CALLGRAPH"
	.align	4
	.sectionentsize	8
	.align		4
        /*0000*/ 	.word	0x00000000
	.align		4
        /*0004*/ 	.word	0xffffffff
	.align		4
        /*0008*/ 	.word	0x00000000
	.align		4
        /*000c*/ 	.word	0xfffffffe
	.align		4
        /*0010*/ 	.word	0x00000000
	.align		4
        /*0014*/ 	.word	0xfffffffd
	.align		4
        /*0018*/ 	.word	0x00000000
	.align		4
        /*001c*/ 	.word	0xfffffffc


//--------------------- .text._Z12vecAddkernelPfS_S_i --------------------------
	.section	.text._Z12vecAddkernelPfS_S_i,"ax",@progbits
	.align	128
        .global         _Z12vecAddkernelPfS_S_i
        .type           _Z12vecAddkernelPfS_S_i,@function
        .size           _Z12vecAddkernelPfS_S_i,(.L_x_1 - _Z12vecAddkernelPfS_S_i)
        .other          _Z12vecAddkernelPfS_S_i,@"STO_CUDA_ENTRY STV_DEFAULT"
_Z12vecAddkernelPfS_S_i:
.text._Z12vecAddkernelPfS_S_i:
[----:B------:R-:W-:Y:S01]  /*0000*/  LDC R1, c[0x0][0x37c] ;  /* 0x0000df00ff017b82 */ /* 0x000fe20000000800 */
[----:B------:R-:W0:Y:S01]  /*0010*/  S2R R9, SR_TID.X ;  /* 0x0000000000097919 */ /* 0x000e220000002100 */
[----:B------:R-:W0:Y:S01]  /*0020*/  LDCU UR4, c[0x0][0x360] ;  /* 0x00006c00ff0477ac */ /* 0x000e220008000800 */
[----:B------:R-:W0:Y:S01]  /*0030*/  S2R R0, SR_CTAID.X ;  /* 0x0000000000007919 */ /* 0x000e220000002500 */
[----:B------:R-:W1:Y:S01]  /*0040*/  LDCU UR5, c[0x0][0x398] ;  /* 0x00007300ff0577ac */ /* 0x000e620008000800 */
[----:B0-----:R-:W-:-:S05]  /*0050*/  IMAD R9, R0, UR4, R9 ;  /* 0x0000000400097c24 */ /* 0x001fca000f8e0209 */
[----:B-1----:R-:W-:-:S13]  /*0060*/  ISETP.GE.AND P0, PT, R9, UR5, PT ;  /* 0x0000000509007c0c */ /* 0x002fda000bf06270 */
[----:B------:R-:W-:Y:S05]  /*0070*/  @P0 EXIT ;  /* 0x000000000000094d */ /* 0x000fea0003800000 */
[----:B------:R-:W0:Y:S01]  /*0080*/  LDC.64 R2, c[0x0][0x380] ;  /* 0x0000e000ff027b82 */ /* 0x000e220000000a00 */
[----:B------:R-:W1:Y:S07]  /*0090*/  LDCU.64 UR4, c[0x0][0x358] ;  /* 0x00006b00ff0477ac */ /* 0x000e6e0008000a00 */
[----:B------:R-:W2:Y:S08]  /*00a0*/  LDC.64 R4, c[0x0][0x388] ;  /* 0x0000e200ff047b82 */ /* 0x000eb00000000a00 */
[----:B------:R-:W3:Y:S01]  /*00b0*/  LDC.64 R6, c[0x0][0x390] ;  /* 0x0000e400ff067b82 */ /* 0x000ee20000000a00 */
[----:B0-----:R-:W-:-:S06]  /*00c0*/  IMAD.WIDE R2, R9, 0x4, R2 ;  /* 0x0000000409027825 */ /* 0x001fcc00078e0202 */
[----:B-1----:R-:W4:Y:S01]  /*00d0*/  LDG.E R2, desc[UR4][R2.64] ;  /* 0x0000000402027981 */ /* 0x002f22000c1e1900 */
[----:B--2---:R-:W-:-:S06]  /*00e0*/  IMAD.WIDE R4, R9, 0x4, R4 ;  /* 0x0000000409047825 */ /* 0x004fcc00078e0204 */
[----:B------:R-:W4:Y:S01]  /*00f0*/  LDG.E R5, desc[UR4][R4.64] ;  /* 0x0000000404057981 */ /* 0x000f22000c1e1900 */
[----:B---3--:R-:W-:-:S04]  /*0100*/  IMAD.WIDE R6, R9, 0x4, R6 ;  /* 0x0000000409067825 */ /* 0x008fc800078e0206 */
[----:B----4-:R-:W-:-:S05]  /*0110*/  FADD R9, R2, R5 ;  /* 0x0000000502097221 */ /* 0x010fca0000000000 */
[----:B------:R-:W-:Y:S01]  /*0120*/  STG.E desc[UR4][R6.64], R9 ;  /* 0x0000000906007986 */ /* 0x000fe2000c101904 */
[----:B------:R-:W-:Y:S05]  /*0130*/  EXIT ;  /* 0x000000000000794d */ /* 0x000fea0003800000 */
.L_x_0:
[----:B------:R-:W-:-:S00]  /*0140*/  BRA `(.L_x_0) ;  /* 0xfffffffc00fc7947 */ /* 0x000fc0000383ffff */
[----:B------:R-:W-:-:S00]  /*0150*/  NOP ;  /* 0x0000000000007918 */ /* 0x000fc00000000000 */
        /* <DEDUP_REMOVED lines=10> */
.L_x_1:


//--------------------- .nv.shared.reserved.0     --------------------------
	.section	.nv.shared.reserved.0,"aw",@nobits
	.weak		__nv_reservedSMEM_offset_0_alias
	.size		__nv_reservedSMEM_offset_0_alias, 0, 64
	.other		__nv_reservedSMEM_offset_0_alias,@"STO_CUDA_RESERVED_SHARED STV_DEFAULT"
__nv_reservedSMEM_offset_0_alias:
	.zero		0
	.zero		64


//--------------------- .nv.constant0._Z12vecAddkernelPfS_S_i --------------------------
	.section	.nv.constant0._Z12vecAddkernelPfS_S_i,"a",@progbits
	.sectionflags	@""
	.align	4
.nv.constant0._Z12vecAddkernelPfS_S_i:
	.zero		924


//--------------------- SYMBOLS --------------------------

	.type		.nv.reservedSmem.offset0,@object
	.size		.nv.reservedSmem.offset0,0x4
